	.headerflags	@"EF_CUDA_TEXMODE_UNIFIED EF_CUDA_64BIT_ADDRESS EF_CUDA_ACCELERATORS EF_CUDA_SM90 EF_CUDA_VIRTUAL_SM(EF_CUDA_SM90)"
	.elftype	@"ET_EXEC"


//--------------------- .nv.info                  --------------------------
	.section	.nv.info,"",@"SHT_CUDA_INFO"
	.align	4


	//----- nvinfo : EIATTR_REGCOUNT
	.align		4
        /*0000*/ 	.byte	0x04, 0x2f
        /*0002*/ 	.short	(.L_3 - .L_2)
	.align		4
.L_2:
        /*0004*/ 	.word	index@(triton_poi_fused__native_batch_norm_legit_no_training_add_58)
        /*0008*/ 	.word	0x0000001c


	//----- nvinfo : EIATTR_MIN_STACK_SIZE
	.align		4
.L_3:
        /*000c*/ 	.byte	0x04, 0x12
        /*000e*/ 	.short	(.L_5 - .L_4)
	.align		4
.L_4:
        /*0010*/ 	.word	index@(triton_poi_fused__native_batch_norm_legit_no_training_add_58)
        /*0014*/ 	.word	0x00000000


	//----- nvinfo : EIATTR_FRAME_SIZE
	.align		4
.L_5:
        /*0018*/ 	.byte	0x04, 0x11
        /*001a*/ 	.short	(.L_7 - .L_6)
	.align		4
.L_6:
        /*001c*/ 	.word	index@(triton_poi_fused__native_batch_norm_legit_no_training_add_58)
        /*0020*/ 	.word	0x00000000


	//----- nvinfo : EIATTR_MIN_STACK_SIZE
	.align		4
.L_7:
        /*0024*/ 	.byte	0x04, 0x12
        /*0026*/ 	.short	(.L_9 - .L_8)
	.align		4
.L_8:
        /*0028*/ 	.word	index@(triton_poi_fused__native_batch_norm_legit_no_training_add_58)
        /*002c*/ 	.word	0x00000000
.L_9:


//--------------------- .nv.info.triton_poi_fused__native_batch_norm_legit_no_training_add_58 --------------------------
	.section	.nv.info.triton_poi_fused__native_batch_norm_legit_no_training_add_58,"",@"SHT_CUDA_INFO"
	.sectionflags	@""
	.align	4


	//----- nvinfo : EIATTR_CUDA_API_VERSION
	.align		4
        /*0000*/ 	.byte	0x04, 0x37
        /*0002*/ 	.short	(.L_11 - .L_10)
.L_10:
        /*0004*/ 	.word	0x0000007c


	//----- nvinfo : EIATTR_KPARAM_INFO
	.align		4
.L_11:
        /*0008*/ 	.byte	0x04, 0x17
        /*000a*/ 	.short	(.L_13 - .L_12)
.L_12:
        /*000c*/ 	.word	0x00000000
        /*0010*/ 	.short	0x0007
        /*0012*/ 	.short	0x0038
        /*0014*/ 	.byte	0x00, 0xf0, 0x11, 0x00


	//----- nvinfo : EIATTR_KPARAM_INFO
	.align		4
.L_13:
        /*0018*/ 	.byte	0x04, 0x17
        /*001a*/ 	.short	(.L_15 - .L_14)
.L_14:
        /*001c*/ 	.word	0x00000000
        /*0020*/ 	.short	0x0006
        /*0022*/ 	.short	0x0030
        /*0024*/ 	.byte	0x00, 0xf4, 0x21, 0x00


	//----- nvinfo : EIATTR_KPARAM_INFO
	.align		4
.L_15:
        /*0028*/ 	.byte	0x04, 0x17
        /*002a*/ 	.short	(.L_17 - .L_16)
.L_16:
        /*002c*/ 	.word	0x00000000
        /*0030*/ 	.short	0x0005
        /*0032*/ 	.short	0x0028
        /*0034*/ 	.byte	0x00, 0xf4, 0x21, 0x00


	//----- nvinfo : EIATTR_KPARAM_INFO
	.align		4
.L_17:
        /*0038*/ 	.byte	0x04, 0x17
        /*003a*/ 	.short	(.L_19 - .L_18)
.L_18:
        /*003c*/ 	.word	0x00000000
        /*0040*/ 	.short	0x0004
        /*0042*/ 	.short	0x0020
        /*0044*/ 	.byte	0x00, 0xf4, 0x21, 0x00


	//----- nvinfo : EIATTR_KPARAM_INFO
	.align		4
.L_19:
        /*0048*/ 	.byte	0x04, 0x17
        /*004a*/ 	.short	(.L_21 - .L_20)
.L_20:
        /*004c*/ 	.word	0x00000000
        /*0050*/ 	.short	0x0003
        /*0052*/ 	.short	0x0018
        /*0054*/ 	.byte	0x00, 0xf4, 0x21, 0x00


	//----- nvinfo : EIATTR_KPARAM_INFO
	.align		4
.L_21:
        /*0058*/ 	.byte	0x04, 0x17
        /*005a*/ 	.short	(.L_23 - .L_22)
.L_22:
        /*005c*/ 	.word	0x00000000
        /*0060*/ 	.short	0x0002
        /*0062*/ 	.short	0x0010
        /*0064*/ 	.byte	0x00, 0xf4, 0x21, 0x00


	//----- nvinfo : EIATTR_KPARAM_INFO
	.align		4
.L_23:
        /*0068*/ 	.byte	0x04, 0x17
        /*006a*/ 	.short	(.L_25 - .L_24)
.L_24:
        /*006c*/ 	.word	0x00000000
        /*0070*/ 	.short	0x0001
        /*0072*/ 	.short	0x0008
        /*0074*/ 	.byte	0x00, 0xf4, 0x21, 0x00


	//----- nvinfo : EIATTR_KPARAM_INFO
	.align		4
.L_25:
        /*0078*/ 	.byte	0x04, 0x17
        /*007a*/ 	.short	(.L_27 - .L_26)
.L_26:
        /*007c*/ 	.word	0x00000000
        /*0080*/ 	.short	0x0000
        /*0082*/ 	.short	0x0000
        /*0084*/ 	.byte	0x00, 0xf4, 0x21, 0x00


	//----- nvinfo : EIATTR_SPARSE_MMA_MASK
	.align		4
.L_27:
        /*0088*/ 	.byte	0x03, 0x50
        /*008a*/ 	.short	0x0000


	//----- nvinfo : EIATTR_MAXREG_COUNT
	.align		4
        /*008c*/ 	.byte	0x03, 0x1b
        /*008e*/ 	.short	0x00ff


	//----- nvinfo : EIATTR_EXIT_INSTR_OFFSETS
	.align		4
        /*0090*/ 	.byte	0x04, 0x1c
        /*0092*/ 	.short	(.L_29 - .L_28)


	//   ....[0]....
.L_28:
        /*0094*/ 	.word	0x00000530


	//   ....[1]....
        /*0098*/ 	.word	0x00000550


	//----- nvinfo : EIATTR_REQNTID
	.align		4
.L_29:
        /*009c*/ 	.byte	0x04, 0x10
        /*009e*/ 	.short	(.L_31 - .L_30)
.L_30:
        /*00a0*/ 	.word	0x00000080
        /*00a4*/ 	.word	0x00000001
        /*00a8*/ 	.word	0x00000001


	//----- nvinfo : EIATTR_CBANK_PARAM_SIZE
	.align		4
.L_31:
        /*00ac*/ 	.byte	0x03, 0x19
        /*00ae*/ 	.short	0x003c


	//----- nvinfo : EIATTR_PARAM_CBANK
	.align		4
        /*00b0*/ 	.byte	0x04, 0x0a
        /*00b2*/ 	.short	(.L_33 - .L_32)
	.align		4
.L_32:
        /*00b4*/ 	.word	index@(.nv.constant0.triton_poi_fused__native_batch_norm_legit_no_training_add_58)
        /*00b8*/ 	.short	0x0210
        /*00ba*/ 	.short	0x003c


	//----- nvinfo : EIATTR_SW_WAR
	.align		4
.L_33:
        /*00bc*/ 	.byte	0x04, 0x36
        /*00be*/ 	.short	(.L_35 - .L_34)
.L_34:
        /*00c0*/ 	.word	0x00000008
.L_35:


//--------------------- .nv.callgraph             --------------------------
	.section	.nv.callgraph,"",@"SHT_CUDA_CALLGRAPH"
	.align	4
	.sectionentsize	8
	.align		4
        /*0000*/ 	.word	0x00000000
	.align		4
        /*0004*/ 	.word	0xffffffff
	.align		4
        /*0008*/ 	.word	0x00000000
	.align		4
        /*000c*/ 	.word	0xfffffffe
	.align		4
        /*0010*/ 	.word	0x00000000
	.align		4
        /*0014*/ 	.word	0xfffffffd
	.align		4
        /*0018*/ 	.word	0x00000000
	.align		4
        /*001c*/ 	.word	0xfffffffc


//--------------------- .nv.constant4             --------------------------
	.section	.nv.constant4,"a",@progbits
	.align	8
	.align		8
.nv.constant4:
        /*0000*/ 	.dword	_$_str
	.align		8
        /*0008*/ 	.dword	_$_str_$_2


//--------------------- .text.triton_poi_fused__native_batch_norm_legit_no_training_add_58 --------------------------
	.section	.text.triton_poi_fused__native_batch_norm_legit_no_training_add_58,"ax",@progbits
	.align	128
        .global         triton_poi_fused__native_batch_norm_legit_no_training_add_58
        .type           triton_poi_fused__native_batch_norm_legit_no_training_add_58,@function
        .size           triton_poi_fused__native_batch_norm_legit_no_training_add_58,(.L_x_1 - triton_poi_fused__native_batch_norm_legit_no_training_add_58)
        .other          triton_poi_fused__native_batch_norm_legit_no_training_add_58,@"STO_CUDA_ENTRY STV_DEFAULT"
triton_poi_fused__native_batch_norm_legit_no_training_add_58:
.text.triton_poi_fused__native_batch_norm_legit_no_training_add_58:
[----:B------:R-:W0:Y:S01]  /*0000*/  LDC R1, c[0x0][0x28] ;  /* 0x00000a00ff017b82 */ /* 0x000e220000000800 */
[----:B------:R-:W1:Y:S07]  /*0010*/  S2R R0, SR_TID.X ;  /* 0x0000000000007919 */ /* 0x000e6e0000002100 */
[----:B------:R-:W2:Y:S01]  /*0020*/  LDC.64 R4, c[0x0][0x228] ;  /* 0x00008a00ff047b82 */ /* 0x000ea20000000a00 */
[----:B------:R-:W-:Y:S01]  /*0030*/  CS2R R6, SRZ ;  /* 0x0000000000067805 */ /* 0x000fe2000001ff00 */
[----:B------:R-:W-:Y:S01]  /*0040*/  ULDC.64 UR4, c[0x0][0x208] ;  /* 0x0000820000047ab9 */ /* 0x000fe20000000a00 */
[----:B------:R-:W3:Y:S05]  /*0050*/  S2R R3, SR_CTAID.X ;  /* 0x0000000000037919 */ /* 0x000eea0000002500 */
[----:B------:R-:W4:Y:S08]  /*0060*/  LDC.64 R20, c[0x0][0x218] ;  /* 0x00008600ff147b82 */ /* 0x000f300000000a00 */
[----:B------:R-:W5:Y:S08]  /*0070*/  LDC.64 R18, c[0x0][0x220] ;  /* 0x00008800ff127b82 */ /* 0x000f700000000a00 */
[----:B------:R-:W5:Y:S01]  /*0080*/  LDC.64 R8, c[0x0][0x230] ;  /* 0x00008c00ff087b82 */ /* 0x000f620000000a00 */
[----:B-1----:R-:W-:-:S07]  /*0090*/  SHF.L.U32 R0, R0, 0x1, RZ ;  /* 0x0000000100007819 */ /* 0x002fce00000006ff */
[----:B------:R-:W1:Y:S01]  /*00a0*/  LDC.64 R14, c[0x0][0x238] ;  /* 0x00008e00ff0e7b82 */ /* 0x000e620000000a00 */
[----:B------:R-:W-:-:S04]  /*00b0*/  LOP3.LUT R0, R0, 0xfe, RZ, 0xc0, !PT ;  /* 0x000000fe00007812 */ /* 0x000fc800078ec0ff */
[----:B---3--:R-:W-:-:S03]  /*00c0*/  LEA R0, R3, R0, 0x8 ;  /* 0x0000000003007211 */ /* 0x008fc600078e40ff */
[----:B------:R-:W3:Y:S01]  /*00d0*/  LDC.64 R10, c[0x0][0x240] ;  /* 0x00009000ff0a7b82 */ /* 0x000ee20000000a00 */
[C---:B------:R-:W-:Y:S01]  /*00e0*/  ISETP.GE.AND P0, PT, R0.reuse, 0x1a80, PT ;  /* 0x00001a800000780c */ /* 0x040fe20003f06270 */
[----:B------:R-:W-:-:S05]  /*00f0*/  IMAD.HI R17, R0, 0x4d4873ed, RZ ;  /* 0x4d4873ed00117827 */ /* 0x000fca00078e02ff */
[----:B------:R-:W-:-:S04]  /*0100*/  SHF.R.U32.HI R2, RZ, 0x1f, R17 ;  /* 0x0000001fff027819 */ /* 0x000fc80000011611 */
[----:B------:R-:W-:-:S05]  /*0110*/  LEA.HI.SX32 R17, R17, R2, 0x1b ;  /* 0x0000000211117211 */ /* 0x000fca00078fdaff */
[----:B------:R-:W-:-:S04]  /*0120*/  IMAD R13, R17, -0x6a, R0 ;  /* 0xffffff96110d7824 */ /* 0x000fc800078e0200 */
[----:B--2---:R-:W-:-:S05]  /*0130*/  IMAD.WIDE R4, R13, 0x4, R4 ;  /* 0x000000040d047825 */ /* 0x004fca00078e0204 */
[----:B------:R2:W3:Y:S01]  /*0140*/  @!P0 LDG.E.EL.64 R6, desc[UR4][R4.64] ;  /* 0x0000000404068981 */ /* 0x0004e2000c2e1b00 */
[----:B------:R-:W-:Y:S01]  /*0150*/  IADD3 R12, R0, 0x1, RZ ;  /* 0x00000001000c7810 */ /* 0x000fe20007ffe0ff */
[----:B----4-:R-:W-:-:S04]  /*0160*/  IMAD.WIDE R20, R0, 0x4, R20 ;  /* 0x0000000400147825 */ /* 0x010fc800078e0214 */
[----:B------:R-:W-:Y:S01]  /*0170*/  IMAD.HI R2, R12, 0x4d4873ed, RZ ;  /* 0x4d4873ed0c027827 */ /* 0x000fe200078e02ff */
[C---:B------:R-:W-:Y:S02]  /*0180*/  ISETP.GE.AND P2, PT, R13.reuse, 0x5f, PT ;  /* 0x0000005f0d00780c */ /* 0x040fe40003f46270 */
[----:B--2---:R-:W-:Y:S02]  /*0190*/  CS2R R4, SRZ ;  /* 0x0000000000047805 */ /* 0x004fe4000001ff00 */
[----:B------:R-:W-:Y:S01]  /*01a0*/  SHF.R.U32.HI R3, RZ, 0x1f, R2 ;  /* 0x0000001fff037819 */ /* 0x000fe20000011602 */
[----:B-----5:R-:W-:-:S03]  /*01b0*/  IMAD.WIDE R18, R13, 0x4, R18 ;  /* 0x000000040d127825 */ /* 0x020fc600078e0212 */
[----:B------:R-:W-:Y:S02]  /*01c0*/  LEA.HI.SX32 R23, R2, R3, 0x1b ;  /* 0x0000000302177211 */ /* 0x000fe400078fdaff */
[----:B------:R-:W-:Y:S02]  /*01d0*/  CS2R R2, SRZ ;  /* 0x0000000000027805 */ /* 0x000fe4000001ff00 */
[----:B------:R-:W-:Y:S01]  /*01e0*/  ISETP.LT.AND P1, PT, R0, 0x1a80, !P2 ;  /* 0x00001a800000780c */ /* 0x000fe20005721270 */
[----:B0-----:R-:W-:Y:S01]  /*01f0*/  IMAD.WIDE R8, R13, 0x4, R8 ;  /* 0x000000040d087825 */ /* 0x001fe200078e0208 */
[----:B------:R0:W2:Y:S03]  /*0200*/  @!P0 LDG.E.EL.64 R4, desc[UR4][R18.64] ;  /* 0x0000000412048981 */ /* 0x0000a6000c2e1b00 */
[----:B------:R-:W-:Y:S01]  /*0210*/  IMAD R12, R23, -0x6a, R12 ;  /* 0xffffff96170c7824 */ /* 0x000fe200078e020c */
[----:B------:R4:W2:Y:S01]  /*0220*/  @!P0 LDG.E.64 R2, desc[UR4][R20.64] ;  /* 0x0000000414028981 */ /* 0x0008a2000c1e1b00 */
[----:B-1----:R-:W-:-:S03]  /*0230*/  IMAD.WIDE R14, R13, 0x4, R14 ;  /* 0x000000040d0e7825 */ /* 0x002fc600078e020e */
[----:B------:R-:W-:Y:S01]  /*0240*/  ISETP.LT.AND P3, PT, R12, 0x5f, !P0 ;  /* 0x0000005f0c00780c */ /* 0x000fe20004761270 */
[C---:B------:R-:W-:Y:S01]  /*0250*/  IMAD R23, R17.reuse, 0x5f, R13 ;  /* 0x0000005f11177824 */ /* 0x040fe200078e020d */
[----:B------:R-:W-:Y:S01]  /*0260*/  HFMA2.MMA R13, -RZ, RZ, 0, 0 ;  /* 0x00000000ff0d7435 */ /* 0x000fe200000001ff */
[----:B------:R-:W-:Y:S01]  /*0270*/  IMAD R25, R17, 0x5f, R12 ;  /* 0x0000005f11197824 */ /* 0x000fe200078e020c */
[----:B0-----:R-:W-:Y:S01]  /*0280*/  MOV R18, RZ ;  /* 0x000000ff00127202 */ /* 0x001fe20000000f00 */
[----:B---3--:R-:W-:Y:S01]  /*0290*/  IMAD.WIDE R22, R23, 0x4, R10 ;  /* 0x0000000417167825 */ /* 0x008fe200078e020a */
[----:B------:R-:W-:-:S03]  /*02a0*/  CS2R R16, SRZ ;  /* 0x0000000000107805 */ /* 0x000fc6000001ff00 */
[----:B------:R-:W-:Y:S01]  /*02b0*/  IMAD.WIDE R24, R25, 0x4, R10 ;  /* 0x0000000419187825 */ /* 0x000fe200078e020a */
[----:B------:R-:W-:Y:S02]  /*02c0*/  CS2R R10, SRZ ;  /* 0x00000000000a7805 */ /* 0x000fe4000001ff00 */
[----:B------:R-:W3:Y:S04]  /*02d0*/  @P1 LDG.E R13, desc[UR4][R22.64] ;  /* 0x00000004160d1981 */ /* 0x000ee8000c1e1900 */
[----:B------:R-:W5:Y:S04]  /*02e0*/  @P3 LDG.E R18, desc[UR4][R24.64] ;  /* 0x0000000418123981 */ /* 0x000f68000c1e1900 */
[----:B------:R0:W2:Y:S04]  /*02f0*/  @!P0 LDG.E.EL.64 R16, desc[UR4][R8.64] ;  /* 0x0000000408108981 */ /* 0x0000a8000c2e1b00 */
[----:B------:R1:W2:Y:S01]  /*0300*/  @!P0 LDG.E.EL.64 R10, desc[UR4][R14.64] ;  /* 0x000000040e0a8981 */ /* 0x0002a2000c2e1b00 */
[----:B----4-:R-:W-:Y:S01]  /*0310*/  HFMA2.MMA R21, -RZ, RZ, 1.625, 0 ;  /* 0x3e800000ff157435 */ /* 0x010fe200000001ff */
[----:B------:R-:W-:-:S04]  /*0320*/  FADD R6, R6, 9.9999997473787516356e-06 ;  /* 0x3727c5ac06067421 */ /* 0x000fc80000000000 */
[----:B------:R-:W4:Y:S01]  /*0330*/  MUFU.SQRT R19, R6 ;  /* 0x0000000600137308 */ /* 0x000f220000002000 */
[----:B------:R-:W-:-:S07]  /*0340*/  FADD R7, R7, 9.9999997473787516356e-06 ;  /* 0x3727c5ac07077421 */ /* 0x000fce0000000000 */
[----:B------:R0:W1:Y:S01]  /*0350*/  MUFU.SQRT R20, R7 ;  /* 0x0000000700147308 */ /* 0x0000620000002000 */
[C---:B----4-:R-:W-:Y:S02]  /*0360*/  FSETP.GT.AND P6, PT, R19.reuse, 8.50705917302346158658e+37, PT ;  /* 0x7e8000001300780b */ /* 0x050fe40003fc4000 */
[----:B------:R-:W-:Y:S01]  /*0370*/  FSETP.GEU.AND P4, PT, R19, 1.175494350822287508e-38, PT ;  /* 0x008000001300780b */ /* 0x000fe20003f8e000 */
[----:B0-----:R-:W0:Y:S01]  /*0380*/  LDC.64 R6, c[0x0][0x210] ;  /* 0x00008400ff067b82 */ /* 0x001e220000000a00 */
[----:B------:R-:W-:Y:S02]  /*0390*/  FSEL R8, R21, 1, P6 ;  /* 0x3f80000015087808 */ /* 0x000fe40003000000 */
[----:B-1----:R-:W-:-:S07]  /*03a0*/  FSETP.GT.AND P5, PT, R20, 8.50705917302346158658e+37, PT ;  /* 0x7e8000001400780b */ /* 0x002fce0003fa4000 */
[----:B------:R-:W-:Y:S01]  /*03b0*/  @P6 FMUL R19, R19, 0.25 ;  /* 0x3e80000013136820 */ /* 0x000fe20000400000 */
[----:B------:R-:W-:-:S03]  /*03c0*/  FSETP.GEU.AND P6, PT, R20, 1.175494350822287508e-38, PT ;  /* 0x008000001400780b */ /* 0x000fc60003fce000 */
[----:B------:R-:W-:Y:S02]  /*03d0*/  @!P4 FMUL R19, R19, 16777216 ;  /* 0x4b8000001313c820 */ /* 0x000fe40000400000 */
[----:B------:R-:W-:-:S08]  /*03e0*/  @P5 FMUL R20, R20, 0.25 ;  /* 0x3e80000014145820 */ /* 0x000fd00000400000 */
[----:B------:R-:W-:Y:S01]  /*03f0*/  @!P6 FMUL R20, R20, 16777216 ;  /* 0x4b8000001414e820 */ /* 0x000fe20000400000 */
[----:B------:R-:W1:Y:S01]  /*0400*/  MUFU.RCP R19, R19 ;  /* 0x0000001300137308 */ /* 0x000e620000001000 */
[----:B------:R-:W-:-:S07]  /*0410*/  FSEL R15, R21, 1, P5 ;  /* 0x3f800000150f7808 */ /* 0x000fce0002800000 */
[----:B------:R-:W4:Y:S01]  /*0420*/  MUFU.RCP R20, R20 ;  /* 0x0000001400147308 */ /* 0x000f220000001000 */
[----:B------:R-:W-:Y:S01]  /*0430*/  @!P4 FMUL R8, R8, 16777216 ;  /* 0x4b8000000808c820 */ /* 0x000fe20000400000 */
[----:B------:R-:W-:Y:S01]  /*0440*/  @!P6 FMUL R15, R15, 16777216 ;  /* 0x4b8000000f0fe820 */ /* 0x000fe20000400000 */
[----:B--2---:R-:W-:Y:S01]  /*0450*/  FADD R2, -R4, R2 ;  /* 0x0000000204027221 */ /* 0x004fe20000000100 */
[----:B------:R-:W-:Y:S01]  /*0460*/  ISETP.GE.AND P4, PT, R12, 0x5f, PT ;  /* 0x0000005f0c00780c */ /* 0x000fe20003f86270 */
[----:B------:R-:W-:Y:S01]  /*0470*/  FADD R3, -R5, R3 ;  /* 0x0000000305037221 */ /* 0x000fe20000000100 */
[----:B-1----:R-:W-:Y:S01]  /*0480*/  FMUL R9, R19, R8 ;  /* 0x0000000813097220 */ /* 0x002fe20000400000 */
[----:B---3--:R-:W-:-:S03]  /*0490*/  SEL R13, R13, RZ, P1 ;  /* 0x000000ff0d0d7207 */ /* 0x008fc60000800000 */
[----:B------:R-:W-:Y:S01]  /*04a0*/  FMUL R9, R2, R9 ;  /* 0x0000000902097220 */ /* 0x000fe20000400000 */
[----:B----4-:R-:W-:Y:S01]  /*04b0*/  FMUL R4, R20, R15 ;  /* 0x0000000f14047220 */ /* 0x010fe20000400000 */
[----:B-----5:R-:W-:-:S03]  /*04c0*/  SEL R18, R18, RZ, P3 ;  /* 0x000000ff12127207 */ /* 0x020fc60001800000 */
[----:B------:R-:W-:Y:S01]  /*04d0*/  FMUL R4, R3, R4 ;  /* 0x0000000403047220 */ /* 0x000fe20000400000 */
[----:B------:R-:W-:-:S03]  /*04e0*/  FFMA R10, R9, R16, R10 ;  /* 0x00000010090a7223 */ /* 0x000fc6000000000a */
[----:B------:R-:W-:Y:S01]  /*04f0*/  FFMA R11, R4, R17, R11 ;  /* 0x00000011040b7223 */ /* 0x000fe2000000000b */
[----:B0-----:R-:W-:-:S04]  /*0500*/  IMAD.WIDE R6, R0, 0x4, R6 ;  /* 0x0000000400067825 */ /* 0x001fc800078e0206 */
[----:B------:R-:W-:Y:S01]  /*0510*/  @!P2 FADD R10, R10, R13 ;  /* 0x0000000d0a0aa221 */ /* 0x000fe20000000000 */
[----:B------:R-:W-:Y:S01]  /*0520*/  @!P4 FADD R11, R11, R18 ;  /* 0x000000120b0bc221 */ /* 0x000fe20000000000 */
[----:B------:R-:W-:Y:S06]  /*0530*/  @P0 EXIT ;  /* 0x000000000000094d */ /* 0x000fec0003800000 */
[----:B------:R-:W-:Y:S01]  /*0540*/  STG.E.64 desc[UR4][R6.64], R10 ;  /* 0x0000000a06007986 */ /* 0x000fe2000c101b04 */
[----:B------:R-:W-:Y:S05]  /*0550*/  EXIT ;  /* 0x000000000000794d */ /* 0x000fea0003800000 */
.L_x_0:
[----:B------:R-:W-:-:S00]  /*0560*/  BRA `(.L_x_0) ;  /* 0xfffffffc00fc7947 */ /* 0x000fc0000383ffff */
[----:B------:R-:W-:-:S00]  /*0570*/  NOP ;  /* 0x0000000000007918 */ /* 0x000fc00000000000 */
        /* <DEDUP_REMOVED lines=8> */
.L_x_1:


//--------------------- .nv.global.init           --------------------------
	.section	.nv.global.init,"aw",@progbits
.nv.global.init:
	.type		_$_str,@object
	.size		_$_str,(_$_str_$_2 - _$_str)
_$_str:
        /*0000*/ 	.byte	0x5f, 0x5f, 0x43, 0x55, 0x44, 0x41, 0x5f, 0x46, 0x54, 0x5a, 0x00
	.type		_$_str_$_2,@object
	.size		_$_str_$_2,(.L_1 - _$_str_$_2)
_$_str_$_2:
        /*000b*/ 	.byte	0x5f, 0x5f, 0x43, 0x55, 0x44, 0x41, 0x5f, 0x50, 0x52, 0x45, 0x43, 0x5f, 0x53, 0x51, 0x52, 0x54
        /*001b*/ 	.byte	0x00
.L_1:


//--------------------- .nv.constant0.triton_poi_fused__native_batch_norm_legit_no_training_add_58 --------------------------
	.section	.nv.constant0.triton_poi_fused__native_batch_norm_legit_no_training_add_58,"a",@progbits
	.sectionflags	@""
	.align	4
.nv.constant0.triton_poi_fused__native_batch_norm_legit_no_training_add_58:
	.zero		588
